//
// Generated by NVIDIA NVVM Compiler
//
// Compiler Build ID: CL-36424714
// Cuda compilation tools, release 13.0, V13.0.88
// Based on NVVM 20.0.0
//

.version 9.0
.target sm_100
.address_size 64

	// .globl	_Z3addPiPKiS1_i

.visible .entry _Z3addPiPKiS1_i(
	.param .u64 .ptr .align 1 _Z3addPiPKiS1_i_param_0,
	.param .u64 .ptr .align 1 _Z3addPiPKiS1_i_param_1,
	.param .u64 .ptr .align 1 _Z3addPiPKiS1_i_param_2,
	.param .u32 _Z3addPiPKiS1_i_param_3
)
{
	.reg .pred 	%p<7>;
	.reg .b32 	%r<46>;
	.reg .b64 	%rd<25>;

	ld.param.u64 	%rd4, [_Z3addPiPKiS1_i_param_0];
	ld.param.u64 	%rd5, [_Z3addPiPKiS1_i_param_1];
	ld.param.u64 	%rd6, [_Z3addPiPKiS1_i_param_2];
	ld.param.u32 	%r12, [_Z3addPiPKiS1_i_param_3];
	cvta.to.global.u64 	%rd1, %rd4;
	cvta.to.global.u64 	%rd2, %rd6;
	cvta.to.global.u64 	%rd3, %rd5;
	mov.u32 	%r13, %ctaid.x;
	mov.u32 	%r14, %ntid.x;
	mov.u32 	%r15, %tid.x;
	mad.lo.s32 	%r44, %r13, %r14, %r15;
	mov.u32 	%r16, %nctaid.x;
	mul.lo.s32 	%r2, %r14, %r16;
	setp.ge.s32 	%p1, %r44, %r12;
	@%p1 bra 	$L__BB0_7;
	add.s32 	%r17, %r44, %r2;
	max.s32 	%r18, %r12, %r17;
	setp.lt.s32 	%p2, %r17, %r12;
	selp.u32 	%r19, 1, 0, %p2;
	add.s32 	%r20, %r17, %r19;
	sub.s32 	%r21, %r18, %r20;
	div.u32 	%r22, %r21, %r2;
	add.s32 	%r3, %r22, %r19;
	and.b32  	%r23, %r3, 3;
	setp.eq.s32 	%p3, %r23, 3;
	@%p3 bra 	$L__BB0_4;
	add.s32 	%r24, %r3, 1;
	and.b32  	%r25, %r24, 3;
	neg.s32 	%r42, %r25;
$L__BB0_3:
	.pragma "nounroll";
	mul.wide.s32 	%rd7, %r44, 4;
	add.s64 	%rd8, %rd1, %rd7;
	add.s64 	%rd9, %rd2, %rd7;
	add.s64 	%rd10, %rd3, %rd7;
	ld.global.u32 	%r26, [%rd10];
	ld.global.u32 	%r27, [%rd9];
	add.s32 	%r28, %r27, %r26;
	st.global.u32 	[%rd8], %r28;
	add.s32 	%r44, %r44, %r2;
	add.s32 	%r42, %r42, 1;
	setp.ne.s32 	%p4, %r42, 0;
	@%p4 bra 	$L__BB0_3;
$L__BB0_4:
	setp.lt.u32 	%p5, %r3, 3;
	@%p5 bra 	$L__BB0_7;
	mul.wide.s32 	%rd15, %r2, 4;
	shl.b32 	%r41, %r2, 2;
$L__BB0_6:
	mul.wide.s32 	%rd11, %r44, 4;
	add.s64 	%rd12, %rd3, %rd11;
	ld.global.u32 	%r29, [%rd12];
	add.s64 	%rd13, %rd2, %rd11;
	ld.global.u32 	%r30, [%rd13];
	add.s32 	%r31, %r30, %r29;
	add.s64 	%rd14, %rd1, %rd11;
	st.global.u32 	[%rd14], %r31;
	add.s64 	%rd16, %rd12, %rd15;
	ld.global.u32 	%r32, [%rd16];
	add.s64 	%rd17, %rd13, %rd15;
	ld.global.u32 	%r33, [%rd17];
	add.s32 	%r34, %r33, %r32;
	add.s64 	%rd18, %rd14, %rd15;
	st.global.u32 	[%rd18], %r34;
	add.s64 	%rd19, %rd16, %rd15;
	ld.global.u32 	%r35, [%rd19];
	add.s64 	%rd20, %rd17, %rd15;
	ld.global.u32 	%r36, [%rd20];
	add.s32 	%r37, %r36, %r35;
	add.s64 	%rd21, %rd18, %rd15;
	st.global.u32 	[%rd21], %r37;
	add.s64 	%rd22, %rd19, %rd15;
	ld.global.u32 	%r38, [%rd22];
	add.s64 	%rd23, %rd20, %rd15;
	ld.global.u32 	%r39, [%rd23];
	add.s32 	%r40, %r39, %r38;
	add.s64 	%rd24, %rd21, %rd15;
	st.global.u32 	[%rd24], %r40;
	add.s32 	%r44, %r41, %r44;
	setp.lt.s32 	%p6, %r44, %r12;
	@%p6 bra 	$L__BB0_6;
$L__BB0_7:
	ret;

}


// ===== COMPILED SASS (sm_100) =====

	.target	sm_100

	.elftype	@"ET_EXEC"


//--------------------- .note.nv.tkinfo           --------------------------
	.section	.note.nv.tkinfo,"",@"SHT_NOTE"
	.sectionflags	@"SHF_NOTE_NV_TKINFO"
	.tkinfo
        /*0018*/ 	.word	0x00000002
        /*0030*/ 	.string	""
        /*0030*/ 	.string	"ptxas"
        /*0030*/ 	.string	"Cuda compilation tools, release 13.0, V13.0.88"
        /*0030*/ 	.string	"Build cuda_13.0.r13.0/compiler.36424714_0"
        /*0030*/ 	.string	"-arch sm_100 -m 64 "



//--------------------- .note.nv.cuinfo           --------------------------
	.section	.note.nv.cuinfo,"",@"SHT_NOTE"
	.sectionflags	@"SHF_NOTE_NV_CUINFO"
        /*0018*/ 	.short	0x0002
        /*001a*/ 	.short	0x0064
        /*001c*/ 	.short	0x0082
	.zero		2


//--------------------- .nv.info                  --------------------------
	.section	.nv.info,"",@"SHT_CUDA_INFO"
	.align	4


	//----- nvinfo : EIATTR_REGCOUNT
	.align		4
        /*0000*/ 	.byte	0x04, 0x2f
        /*0002*/ 	.short	(.L_1 - .L_0)
	.align		4
.L_0:
        /*0004*/ 	.word	index@(_Z3addPiPKiS1_i)
        /*0008*/ 	.word	0x0000001a


	//----- nvinfo : EIATTR_FRAME_SIZE
	.align		4
.L_1:
        /*000c*/ 	.byte	0x04, 0x11
        /*000e*/ 	.short	(.L_3 - .L_2)
	.align		4
.L_2:
        /*0010*/ 	.word	index@(_Z3addPiPKiS1_i)
        /*0014*/ 	.word	0x00000000


	//----- nvinfo : EIATTR_MIN_STACK_SIZE
	.align		4
.L_3:
        /*0018*/ 	.byte	0x04, 0x12
        /*001a*/ 	.short	(.L_5 - .L_4)
	.align		4
.L_4:
        /*001c*/ 	.word	index@(_Z3addPiPKiS1_i)
        /*0020*/ 	.word	0x00000000
.L_5:


//--------------------- .nv.compat                --------------------------
	.section	.nv.compat,"",@"SHT_CUDA_COMPAT_INFO"
	.align	4
        /*0000*/ 	.byte	0x02, 0x09, 0x00, 0x00, 0x02, 0x02, 0x01, 0x00, 0x02, 0x05, 0x05, 0x00, 0x03, 0x07, 0x01, 0x01
        /*0010*/ 	.byte	0x02, 0x03, 0x00, 0x00, 0x02, 0x06, 0x01, 0x00, 0x04, 0x0b, 0x08, 0x00, 0x09, 0x00, 0x00, 0x00
        /*0020*/ 	.byte	0x00, 0x00, 0x00, 0x00


//--------------------- .nv.info._Z3addPiPKiS1_i  --------------------------
	.section	.nv.info._Z3addPiPKiS1_i,"",@"SHT_CUDA_INFO"
	.sectionflags	@""
	.align	4


	//----- nvinfo : EIATTR_CUDA_API_VERSION
	.align		4
        /*0000*/ 	.byte	0x04, 0x37
        /*0002*/ 	.short	(.L_7 - .L_6)
.L_6:
        /*0004*/ 	.word	0x00000082


	//----- nvinfo : EIATTR_KPARAM_INFO
	.align		4
.L_7:
        /*0008*/ 	.byte	0x04, 0x17
        /*000a*/ 	.short	(.L_9 - .L_8)
.L_8:
        /*000c*/ 	.word	0x00000000
        /*0010*/ 	.short	0x0003
        /*0012*/ 	.short	0x0018
        /*0014*/ 	.byte	0x00, 0xf0, 0x11, 0x00


	//----- nvinfo : EIATTR_KPARAM_INFO
	.align		4
.L_9:
        /*0018*/ 	.byte	0x04, 0x17
        /*001a*/ 	.short	(.L_11 - .L_10)
.L_10:
        /*001c*/ 	.word	0x00000000
        /*0020*/ 	.short	0x0002
        /*0022*/ 	.short	0x0010
        /*0024*/ 	.byte	0x00, 0xf5, 0x21, 0x00


	//----- nvinfo : EIATTR_KPARAM_INFO
	.align		4
.L_11:
        /*0028*/ 	.byte	0x04, 0x17
        /*002a*/ 	.short	(.L_13 - .L_12)
.L_12:
        /*002c*/ 	.word	0x00000000
        /*0030*/ 	.short	0x0001
        /*0032*/ 	.short	0x0008
        /*0034*/ 	.byte	0x00, 0xf5, 0x21, 0x00


	//----- nvinfo : EIATTR_KPARAM_INFO
	.align		4
.L_13:
        /*0038*/ 	.byte	0x04, 0x17
        /*003a*/ 	.short	(.L_15 - .L_14)
.L_14:
        /*003c*/ 	.word	0x00000000
        /*0040*/ 	.short	0x0000
        /*0042*/ 	.short	0x0000
        /*0044*/ 	.byte	0x00, 0xf5, 0x21, 0x00


	//----- nvinfo : EIATTR_SPARSE_MMA_MASK
	.align		4
.L_15:
        /*0048*/ 	.byte	0x03, 0x50
        /*004a*/ 	.short	0x0000


	//----- nvinfo : EIATTR_MAXREG_COUNT
	.align		4
        /*004c*/ 	.byte	0x03, 0x1b
        /*004e*/ 	.short	0x00ff


	//----- nvinfo : EIATTR_MERCURY_ISA_VERSION
	.align		4
        /*0050*/ 	.byte	0x03, 0x5f
        /*0052*/ 	.short	0x0101


	//----- nvinfo : EIATTR_VRC_CTA_INIT_COUNT
	.align		4
        /*0054*/ 	.byte	0x02, 0x4a
	.zero		1
	.zero		1


	//----- nvinfo : EIATTR_EXIT_INSTR_OFFSETS
	.align		4
        /*0058*/ 	.byte	0x04, 0x1c
        /*005a*/ 	.short	(.L_17 - .L_16)


	//   ....[0]....
.L_16:
        /*005c*/ 	.word	0x00000090


	//   ....[1]....
        /*0060*/ 	.word	0x000003a0


	//   ....[2]....
        /*0064*/ 	.word	0x000005d0


	//----- nvinfo : EIATTR_CRS_STACK_SIZE
	.align		4
.L_17:
        /*0068*/ 	.byte	0x04, 0x1e
        /*006a*/ 	.short	(.L_19 - .L_18)
.L_18:
        /*006c*/ 	.word	0x00000000


	//----- nvinfo : EIATTR_CBANK_PARAM_SIZE
	.align		4
.L_19:
        /*0070*/ 	.byte	0x03, 0x19
        /*0072*/ 	.short	0x001c


	//----- nvinfo : EIATTR_PARAM_CBANK
	.align		4
        /*0074*/ 	.byte	0x04, 0x0a
        /*0076*/ 	.short	(.L_21 - .L_20)
	.align		4
.L_20:
        /*0078*/ 	.word	index@(.nv.constant0._Z3addPiPKiS1_i)
        /*007c*/ 	.short	0x0380
        /*007e*/ 	.short	0x001c


	//----- nvinfo : EIATTR_SW_WAR
	.align		4
.L_21:
        /*0080*/ 	.byte	0x04, 0x36
        /*0082*/ 	.short	(.L_23 - .L_22)
.L_22:
        /*0084*/ 	.word	0x00000008
.L_23:


//--------------------- .nv.callgraph             --------------------------
	.section	.nv.callgraph,"",@"SHT_CUDA_CALLGRAPH"
	.align	4
	.sectionentsize	8
	.align		4
        /*0000*/ 	.word	0x00000000
	.align		4
        /*0004*/ 	.word	0xffffffff
	.align		4
        /*0008*/ 	.word	0x00000000
	.align		4
        /*000c*/ 	.word	0xfffffffe
	.align		4
        /*0010*/ 	.word	0x00000000
	.align		4
        /*0014*/ 	.word	0xfffffffd
	.align		4
        /*0018*/ 	.word	0x00000000
	.align		4
        /*001c*/ 	.word	0xfffffffc


//--------------------- .text._Z3addPiPKiS1_i     --------------------------
	.section	.text._Z3addPiPKiS1_i,"ax",@progbits
	.align	128
        .global         _Z3addPiPKiS1_i
        .type           _Z3addPiPKiS1_i,@function
        .size           _Z3addPiPKiS1_i,(.L_x_5 - _Z3addPiPKiS1_i)
        .other          _Z3addPiPKiS1_i,@"STO_CUDA_ENTRY STV_DEFAULT"
_Z3addPiPKiS1_i:
.text._Z3addPiPKiS1_i:
[----:B------:R-:W-:Y:S01]  /*0000*/  LDC R1, c[0x0][0x37c] ;  /* 0x0000df00ff017b82 */ /* 0x000fe20000000800 */
[----:B------:R-:W0:Y:S07]  /*0010*/  S2R R3, SR_TID.X ;  /* 0x0000000000037919 */ /* 0x000e2e0000002100 */
[----:B------:R-:W0:Y:S01]  /*0020*/  S2UR UR4, SR_CTAID.X ;  /* 0x00000000000479c3 */ /* 0x000e220000002500 */
[----:B------:R-:W1:Y:S07]  /*0030*/  LDCU UR6, c[0x0][0x398] ;  /* 0x00007300ff0677ac */ /* 0x000e6e0008000800 */
[----:B------:R-:W0:Y:S01]  /*0040*/  LDC R0, c[0x0][0x360] ;  /* 0x0000d800ff007b82 */ /* 0x000e220000000800 */
[----:B------:R-:W2:Y:S01]  /*0050*/  LDCU UR5, c[0x0][0x370] ;  /* 0x00006e00ff0577ac */ /* 0x000ea20008000800 */
[----:B0-----:R-:W-:-:S02]  /*0060*/  IMAD R3, R0, UR4, R3 ;  /* 0x0000000400037c24 */ /* 0x001fc4000f8e0203 */
[----:B--2---:R-:W-:-:S03]  /*0070*/  IMAD R0, R0, UR5, RZ ;  /* 0x0000000500007c24 */ /* 0x004fc6000f8e02ff */
[----:B-1----:R-:W-:-:S13]  /*0080*/  ISETP.GE.AND P0, PT, R3, UR6, PT ;  /* 0x0000000603007c0c */ /* 0x002fda000bf06270 */
[----:B------:R-:W-:Y:S05]  /*0090*/  @P0 EXIT ;  /* 0x000000000000094d */ /* 0x000fea0003800000 */
[----:B------:R-:W0:Y:S01]  /*00a0*/  I2F.U32.RP R8, R0 ;  /* 0x0000000000087306 */ /* 0x000e220000209000 */
[C---:B------:R-:W-:Y:S01]  /*00b0*/  IMAD.IADD R2, R0.reuse, 0x1, R3 ;  /* 0x0000000100027824 */ /* 0x040fe200078e0203 */
[----:B------:R-:W-:Y:S01]  /*00c0*/  IADD3 R9, PT, PT, RZ, -R0, RZ ;  /* 0x80000000ff097210 */ /* 0x000fe20007ffe0ff */
[----:B------:R-:W1:Y:S01]  /*00d0*/  LDCU.64 UR4, c[0x0][0x358] ;  /* 0x00006b00ff0477ac */ /* 0x000e620008000a00 */
[----:B------:R-:W-:Y:S01]  /*00e0*/  ISETP.NE.U32.AND P2, PT, R0, RZ, PT ;  /* 0x000000ff0000720c */ /* 0x000fe20003f45070 */
[----:B------:R-:W-:Y:S01]  /*00f0*/  BSSY.RECONVERGENT B0, `(.L_x_0) ;  /* 0x000002a000007945 */ /* 0x000fe20003800200 */
[C---:B------:R-:W-:Y:S02]  /*0100*/  ISETP.GE.AND P0, PT, R2.reuse, UR6, PT ;  /* 0x0000000602007c0c */ /* 0x040fe4000bf06270 */
[----:B------:R-:W-:Y:S02]  /*0110*/  VIMNMX R7, PT, PT, R2, UR6, !PT ;  /* 0x0000000602077c48 */ /* 0x000fe4000ffe0100 */
[----:B------:R-:W-:-:S04]  /*0120*/  SEL R6, RZ, 0x1, P0 ;  /* 0x00000001ff067807 */ /* 0x000fc80000000000 */
[----:B------:R-:W-:Y:S01]  /*0130*/  IADD3 R7, PT, PT, R7, -R2, -R6 ;  /* 0x8000000207077210 */ /* 0x000fe20007ffe806 */
[----:B0-----:R-:W0:Y:S02]  /*0140*/  MUFU.RCP R8, R8 ;  /* 0x0000000800087308 */ /* 0x001e240000001000 */
[----:B0-----:R-:W-:-:S06]  /*0150*/  IADD3 R4, PT, PT, R8, 0xffffffe, RZ ;  /* 0x0ffffffe08047810 */ /* 0x001fcc0007ffe0ff */
[----:B------:R0:W2:Y:S02]  /*0160*/  F2I.FTZ.U32.TRUNC.NTZ R5, R4 ;  /* 0x0000000400057305 */ /* 0x0000a4000021f000 */
[----:B0-----:R-:W-:Y:S02]  /*0170*/  HFMA2 R4, -RZ, RZ, 0, 0 ;  /* 0x00000000ff047431 */ /* 0x001fe400000001ff */
[----:B--2---:R-:W-:-:S04]  /*0180*/  IMAD R9, R9, R5, RZ ;  /* 0x0000000509097224 */ /* 0x004fc800078e02ff */
[----:B------:R-:W-:-:S06]  /*0190*/  IMAD.HI.U32 R8, R5, R9, R4 ;  /* 0x0000000905087227 */ /* 0x000fcc00078e0004 */
[----:B------:R-:W-:-:S04]  /*01a0*/  IMAD.HI.U32 R5, R8, R7, RZ ;  /* 0x0000000708057227 */ /* 0x000fc800078e00ff */
[----:B------:R-:W-:-:S04]  /*01b0*/  IMAD.MOV R2, RZ, RZ, -R5 ;  /* 0x000000ffff027224 */ /* 0x000fc800078e0a05 */
[----:B------:R-:W-:-:S05]  /*01c0*/  IMAD R7, R0, R2, R7 ;  /* 0x0000000200077224 */ /* 0x000fca00078e0207 */
[----:B------:R-:W-:-:S13]  /*01d0*/  ISETP.GE.U32.AND P0, PT, R7, R0, PT ;  /* 0x000000000700720c */ /* 0x000fda0003f06070 */
[----:B------:R-:W-:Y:S02]  /*01e0*/  @P0 IADD3 R7, PT, PT, -R0, R7, RZ ;  /* 0x0000000700070210 */ /* 0x000fe40007ffe1ff */
[----:B------:R-:W-:Y:S02]  /*01f0*/  @P0 IADD3 R5, PT, PT, R5, 0x1, RZ ;  /* 0x0000000105050810 */ /* 0x000fe40007ffe0ff */
[----:B------:R-:W-:-:S13]  /*0200*/  ISETP.GE.U32.AND P1, PT, R7, R0, PT ;  /* 0x000000000700720c */ /* 0x000fda0003f26070 */
[----:B------:R-:W-:Y:S01]  /*0210*/  @P1 VIADD R5, R5, 0x1 ;  /* 0x0000000105051836 */ /* 0x000fe20000000000 */
[----:B------:R-:W-:-:S04]  /*0220*/  @!P2 LOP3.LUT R5, RZ, R0, RZ, 0x33, !PT ;  /* 0x00000000ff05a212 */ /* 0x000fc800078e33ff */
[----:B------:R-:W-:-:S04]  /*0230*/  IADD3 R2, PT, PT, R6, R5, RZ ;  /* 0x0000000506027210 */ /* 0x000fc80007ffe0ff */
[C---:B------:R-:W-:Y:S02]  /*0240*/  LOP3.LUT R4, R2.reuse, 0x3, RZ, 0xc0, !PT ;  /* 0x0000000302047812 */ /* 0x040fe400078ec0ff */
[----:B------:R-:W-:Y:S02]  /*0250*/  ISETP.GE.U32.AND P1, PT, R2, 0x3, PT ;  /* 0x000000030200780c */ /* 0x000fe40003f26070 */
[----:B------:R-:W-:-:S13]  /*0260*/  ISETP.NE.AND P0, PT, R4, 0x3, PT ;  /* 0x000000030400780c */ /* 0x000fda0003f05270 */
[----:B-1----:R-:W-:Y:S05]  /*0270*/  @!P0 BRA `(.L_x_1) ;  /* 0x0000000000448947 */ /* 0x002fea0003800000 */
[----:B------:R-:W0:Y:S01]  /*0280*/  LDC.64 R4, c[0x0][0x390] ;  /* 0x0000e400ff047b82 */ /* 0x000e220000000a00 */
[----:B------:R-:W-:-:S04]  /*0290*/  IADD3 R2, PT, PT, R2, 0x1, RZ ;  /* 0x0000000102027810 */ /* 0x000fc80007ffe0ff */
[----:B------:R-:W-:-:S03]  /*02a0*/  LOP3.LUT R2, R2, 0x3, RZ, 0xc0, !PT ;  /* 0x0000000302027812 */ /* 0x000fc600078ec0ff */
[----:B------:R-:W1:Y:S02]  /*02b0*/  LDC.64 R6, c[0x0][0x380] ;  /* 0x0000e000ff067b82 */ /* 0x000e640000000a00 */
[----:B------:R-:W-:-:S06]  /*02c0*/  IMAD.MOV R2, RZ, RZ, -R2 ;  /* 0x000000ffff027224 */ /* 0x000fcc00078e0a02 */
[----:B------:R-:W2:Y:S02]  /*02d0*/  LDC.64 R8, c[0x0][0x388] ;  /* 0x0000e200ff087b82 */ /* 0x000ea40000000a00 */
.L_x_2:
[----:B0-----:R-:W-:-:S04]  /*02e0*/  IMAD.WIDE R12, R3, 0x4, R4 ;  /* 0x00000004030c7825 */ /* 0x001fc800078e0204 */
[C---:B--2---:R-:W-:Y:S02]  /*02f0*/  IMAD.WIDE R14, R3.reuse, 0x4, R8 ;  /* 0x00000004030e7825 */ /* 0x044fe400078e0208 */
[----:B------:R-:W2:Y:S04]  /*0300*/  LDG.E R13, desc[UR4][R12.64] ;  /* 0x000000040c0d7981 */ /* 0x000ea8000c1e1900 */
[----:B------:R-:W2:Y:S01]  /*0310*/  LDG.E R14, desc[UR4][R14.64] ;  /* 0x000000040e0e7981 */ /* 0x000ea2000c1e1900 */
[----:B-1-3--:R-:W-:Y:S01]  /*0320*/  IMAD.WIDE R10, R3, 0x4, R6 ;  /* 0x00000004030a7825 */ /* 0x00afe200078e0206 */
[----:B------:R-:W-:-:S03]  /*0330*/  IADD3 R2, PT, PT, R2, 0x1, RZ ;  /* 0x0000000102027810 */ /* 0x000fc60007ffe0ff */
[----:B------:R-:W-:Y:S01]  /*0340*/  IMAD.IADD R3, R0, 0x1, R3 ;  /* 0x0000000100037824 */ /* 0x000fe200078e0203 */
[----:B------:R-:W-:Y:S02]  /*0350*/  ISETP.NE.AND P0, PT, R2, RZ, PT ;  /* 0x000000ff0200720c */ /* 0x000fe40003f05270 */
[----:B--2---:R-:W-:-:S05]  /*0360*/  IADD3 R17, PT, PT, R14, R13, RZ ;  /* 0x0000000d0e117210 */ /* 0x004fca0007ffe0ff */
[----:B------:R3:W-:Y:S06]  /*0370*/  STG.E desc[UR4][R10.64], R17 ;  /* 0x000000110a007986 */ /* 0x0007ec000c101904 */
[----:B------:R-:W-:Y:S05]  /*0380*/  @P0 BRA `(.L_x_2) ;  /* 0xfffffffc00d40947 */ /* 0x000fea000383ffff */
.L_x_1:
[----:B------:R-:W-:Y:S05]  /*0390*/  BSYNC.RECONVERGENT B0 ;  /* 0x0000000000007941 */ /* 0x000fea0003800200 */
.L_x_0:
[----:B------:R-:W-:Y:S05]  /*03a0*/  @!P1 EXIT ;  /* 0x000000000000994d */ /* 0x000fea0003800000 */
.L_x_3:
[----:B------:R-:W3:Y:S08]  /*03b0*/  LDC.64 R4, c[0x0][0x388] ;  /* 0x0000e200ff047b82 */ /* 0x000ef00000000a00 */
[----:B------:R-:W0:Y:S01]  /*03c0*/  LDC.64 R6, c[0x0][0x390] ;  /* 0x0000e400ff067b82 */ /* 0x000e220000000a00 */
[----:B---3--:R-:W-:-:S07]  /*03d0*/  IMAD.WIDE R10, R3, 0x4, R4 ;  /* 0x00000004030a7825 */ /* 0x008fce00078e0204 */
[----:B------:R-:W1:Y:S01]  /*03e0*/  LDC.64 R4, c[0x0][0x380] ;  /* 0x0000e000ff047b82 */ /* 0x000e620000000a00 */
[----:B--2---:R-:W2:Y:S01]  /*03f0*/  LDG.E R2, desc[UR4][R10.64] ;  /* 0x000000040a027981 */ /* 0x004ea2000c1e1900 */
[----:B0-----:R-:W-:-:S05]  /*0400*/  IMAD.WIDE R12, R3, 0x4, R6 ;  /* 0x00000004030c7825 */ /* 0x001fca00078e0206 */
[----:B------:R-:W2:Y:S01]  /*0410*/  LDG.E R7, desc[UR4][R12.64] ;  /* 0x000000040c077981 */ /* 0x000ea2000c1e1900 */
[----:B-1----:R-:W-:-:S04]  /*0420*/  IMAD.WIDE R16, R3, 0x4, R4 ;  /* 0x0000000403107825 */ /* 0x002fc800078e0204 */
[----:B------:R-:W-:Y:S01]  /*0430*/  IMAD.WIDE R4, R0, 0x4, R10 ;  /* 0x0000000400047825 */ /* 0x000fe200078e020a */
[----:B--2---:R-:W-:-:S03]  /*0440*/  IADD3 R19, PT, PT, R2, R7, RZ ;  /* 0x0000000702137210 */ /* 0x004fc60007ffe0ff */
[C---:B------:R-:W-:Y:S02]  /*0450*/  IMAD.WIDE R6, R0.reuse, 0x4, R12 ;  /* 0x0000000400067825 */ /* 0x040fe400078e020c */
[----:B------:R0:W-:Y:S04]  /*0460*/  STG.E desc[UR4][R16.64], R19 ;  /* 0x0000001310007986 */ /* 0x0001e8000c101904 */
[----:B------:R-:W2:Y:S04]  /*0470*/  LDG.E R2, desc[UR4][R4.64] ;  /* 0x0000000404027981 */ /* 0x000ea8000c1e1900 */
[----:B------:R-:W2:Y:S01]  /*0480*/  LDG.E R15, desc[UR4][R6.64] ;  /* 0x00000004060f7981 */ /* 0x000ea2000c1e1900 */
[----:B------:R-:W-:-:S04]  /*0490*/  IMAD.WIDE R8, R0, 0x4, R16 ;  /* 0x0000000400087825 */ /* 0x000fc800078e0210 */
[----:B------:R-:W-:-:S04]  /*04a0*/  IMAD.WIDE R10, R0, 0x4, R4 ;  /* 0x00000004000a7825 */ /* 0x000fc800078e0204 */
[----:B------:R-:W-:Y:S01]  /*04b0*/  IMAD.WIDE R12, R0, 0x4, R6 ;  /* 0x00000004000c7825 */ /* 0x000fe200078e0206 */
[----:B--2---:R-:W-:-:S05]  /*04c0*/  IADD3 R21, PT, PT, R2, R15, RZ ;  /* 0x0000000f02157210 */ /* 0x004fca0007ffe0ff */
[----:B------:R1:W-:Y:S04]  /*04d0*/  STG.E desc[UR4][R8.64], R21 ;  /* 0x0000001508007986 */ /* 0x0003e8000c101904 */
[----:B------:R-:W2:Y:S04]  /*04e0*/  LDG.E R2, desc[UR4][R10.64] ;  /* 0x000000040a027981 */ /* 0x000ea8000c1e1900 */
[----:B------:R-:W2:Y:S01]  /*04f0*/  LDG.E R23, desc[UR4][R12.64] ;  /* 0x000000040c177981 */ /* 0x000ea2000c1e1900 */
[----:B------:R-:W-:-:S04]  /*0500*/  IMAD.WIDE R14, R0, 0x4, R8 ;  /* 0x00000004000e7825 */ /* 0x000fc800078e0208 */
[----:B------:R-:W-:-:S04]  /*0510*/  IMAD.WIDE R4, R0, 0x4, R10 ;  /* 0x0000000400047825 */ /* 0x000fc800078e020a */
[----:B------:R-:W-:-:S04]  /*0520*/  IMAD.WIDE R6, R0, 0x4, R12 ;  /* 0x0000000400067825 */ /* 0x000fc800078e020c */
[----:B--2---:R-:W-:-:S05]  /*0530*/  IMAD.IADD R23, R2, 0x1, R23 ;  /* 0x0000000102177824 */ /* 0x004fca00078e0217 */
[----:B------:R2:W-:Y:S04]  /*0540*/  STG.E desc[UR4][R14.64], R23 ;  /* 0x000000170e007986 */ /* 0x0005e8000c101904 */
[----:B------:R-:W1:Y:S04]  /*0550*/  LDG.E R4, desc[UR4][R4.64] ;  /* 0x0000000404047981 */ /* 0x000e68000c1e1900 */
[----:B------:R-:W1:Y:S01]  /*0560*/  LDG.E R7, desc[UR4][R6.64] ;  /* 0x0000000406077981 */ /* 0x000e62000c1e1900 */
[C---:B0-----:R-:W-:Y:S01]  /*0570*/  IMAD.WIDE R16, R0.reuse, 0x4, R14 ;  /* 0x0000000400107825 */ /* 0x041fe200078e020e */
[----:B------:R-:W-:-:S04]  /*0580*/  LEA R3, R0, R3, 0x2 ;  /* 0x0000000300037211 */ /* 0x000fc800078e10ff */
[----:B------:R-:W-:Y:S02]  /*0590*/  ISETP.GE.AND P0, PT, R3, UR6, PT ;  /* 0x0000000603007c0c */ /* 0x000fe4000bf06270 */
[----:B-1----:R-:W-:-:S05]  /*05a0*/  IADD3 R9, PT, PT, R4, R7, RZ ;  /* 0x0000000704097210 */ /* 0x002fca0007ffe0ff */
[----:B------:R2:W-:Y:S06]  /*05b0*/  STG.E desc[UR4][R16.64], R9 ;  /* 0x0000000910007986 */ /* 0x0005ec000c101904 */
[----:B------:R-:W-:Y:S05]  /*05c0*/  @!P0 BRA `(.L_x_3) ;  /* 0xfffffffc00788947 */ /* 0x000fea000383ffff */
[----:B------:R-:W-:Y:S05]  /*05d0*/  EXIT ;  /* 0x000000000000794d */ /* 0x000fea0003800000 */
.L_x_4:
[----:B------:R-:W-:-:S00]  /*05e0*/  BRA `(.L_x_4) ;  /* 0xfffffffc00fc7947 */ /* 0x000fc0000383ffff */
[----:B------:R-:W-:-:S00]  /*05f0*/  NOP ;  /* 0x0000000000007918 */ /* 0x000fc00000000000 */
        /* <DEDUP_REMOVED lines=8> */
.L_x_5:


//--------------------- .nv.shared.reserved.0     --------------------------
	.section	.nv.shared.reserved.0,"aw",@nobits
	.weak		__nv_reservedSMEM_offset_0_alias
	.size		__nv_reservedSMEM_offset_0_alias, 0, 64
	.other		__nv_reservedSMEM_offset_0_alias,@"STO_CUDA_RESERVED_SHARED STV_DEFAULT"
__nv_reservedSMEM_offset_0_alias:
	.zero		0
	.zero		64


//--------------------- .nv.constant0._Z3addPiPKiS1_i --------------------------
	.section	.nv.constant0._Z3addPiPKiS1_i,"a",@progbits
	.sectionflags	@""
	.align	4
.nv.constant0._Z3addPiPKiS1_i:
	.zero		924


//--------------------- SYMBOLS --------------------------

	.type		.nv.reservedSmem.offset0,@object
	.size		.nv.reservedSmem.offset0,0x4
